//
// Generated by NVIDIA NVVM Compiler
//
// Compiler Build ID: CL-36424714
// Cuda compilation tools, release 13.0, V13.0.88
// Based on NVVM 20.0.0
//

.version 9.0
.target sm_100
.address_size 64

	// .globl	_Z10smemMatMuliiiPfS_S_ff
// _ZZ10smemMatMuliiiPfS_S_ffE2As has been demoted
// _ZZ10smemMatMuliiiPfS_S_ffE2Bs has been demoted

.visible .entry _Z10smemMatMuliiiPfS_S_ff(
	.param .u32 _Z10smemMatMuliiiPfS_S_ff_param_0,
	.param .u32 _Z10smemMatMuliiiPfS_S_ff_param_1,
	.param .u32 _Z10smemMatMuliiiPfS_S_ff_param_2,
	.param .u64 .ptr .align 1 _Z10smemMatMuliiiPfS_S_ff_param_3,
	.param .u64 .ptr .align 1 _Z10smemMatMuliiiPfS_S_ff_param_4,
	.param .u64 .ptr .align 1 _Z10smemMatMuliiiPfS_S_ff_param_5,
	.param .f32 _Z10smemMatMuliiiPfS_S_ff_param_6,
	.param .f32 _Z10smemMatMuliiiPfS_S_ff_param_7
)
{
	.reg .pred 	%p<2>;
	.reg .b32 	%r<23>;
	.reg .b32 	%f<106>;
	.reg .b64 	%rd<17>;
	// demoted variable
	.shared .align 4 .b8 _ZZ10smemMatMuliiiPfS_S_ffE2As[4096];
	// demoted variable
	.shared .align 4 .b8 _ZZ10smemMatMuliiiPfS_S_ffE2Bs[4096];
	ld.param.u64 	%rd5, [_Z10smemMatMuliiiPfS_S_ff_param_3];
	ld.param.u64 	%rd4, [_Z10smemMatMuliiiPfS_S_ff_param_5];
	ld.param.f32 	%f3, [_Z10smemMatMuliiiPfS_S_ff_param_6];
	ld.param.f32 	%f4, [_Z10smemMatMuliiiPfS_S_ff_param_7];
	cvta.to.global.u64 	%rd6, %rd5;
	mov.u32 	%r11, %ctaid.x;
	mov.u32 	%r1, %tid.x;
	and.b32  	%r2, %r1, 31;
	mul.lo.s32 	%r3, %r11, 130944;
	shl.b32 	%r12, %r1, 2;
	mov.u32 	%r13, _ZZ10smemMatMuliiiPfS_S_ffE2As;
	add.s32 	%r4, %r13, %r12;
	mov.u32 	%r14, _ZZ10smemMatMuliiiPfS_S_ffE2Bs;
	add.s32 	%r5, %r14, %r12;
	and.b32  	%r15, %r12, 3968;
	add.s32 	%r6, %r13, %r15;
	and.b32  	%r16, %r12, 124;
	add.s32 	%r7, %r14, %r16;
	mul.wide.s32 	%rd7, %r3, 4;
	mul.wide.u32 	%rd8, %r1, 4;
	add.s64 	%rd9, %rd7, %rd8;
	add.s64 	%rd16, %rd6, %rd9;
	mov.f32 	%f105, 0f00000000;
	mov.b32 	%r22, 0;
$L__BB0_1:
	ld.global.f32 	%f6, [%rd16];
	st.shared.f32 	[%r4], %f6;
	st.shared.f32 	[%r5], %f6;
	bar.sync 	0;
	ld.shared.f32 	%f7, [%r6];
	ld.shared.f32 	%f8, [%r7];
	fma.rn.f32 	%f9, %f7, %f8, %f105;
	ld.shared.f32 	%f10, [%r6+4];
	ld.shared.f32 	%f11, [%r7+128];
	fma.rn.f32 	%f12, %f10, %f11, %f9;
	ld.shared.f32 	%f13, [%r6+8];
	ld.shared.f32 	%f14, [%r7+256];
	fma.rn.f32 	%f15, %f13, %f14, %f12;
	ld.shared.f32 	%f16, [%r6+12];
	ld.shared.f32 	%f17, [%r7+384];
	fma.rn.f32 	%f18, %f16, %f17, %f15;
	ld.shared.f32 	%f19, [%r6+16];
	ld.shared.f32 	%f20, [%r7+512];
	fma.rn.f32 	%f21, %f19, %f20, %f18;
	ld.shared.f32 	%f22, [%r6+20];
	ld.shared.f32 	%f23, [%r7+640];
	fma.rn.f32 	%f24, %f22, %f23, %f21;
	ld.shared.f32 	%f25, [%r6+24];
	ld.shared.f32 	%f26, [%r7+768];
	fma.rn.f32 	%f27, %f25, %f26, %f24;
	ld.shared.f32 	%f28, [%r6+28];
	ld.shared.f32 	%f29, [%r7+896];
	fma.rn.f32 	%f30, %f28, %f29, %f27;
	ld.shared.f32 	%f31, [%r6+32];
	ld.shared.f32 	%f32, [%r7+1024];
	fma.rn.f32 	%f33, %f31, %f32, %f30;
	ld.shared.f32 	%f34, [%r6+36];
	ld.shared.f32 	%f35, [%r7+1152];
	fma.rn.f32 	%f36, %f34, %f35, %f33;
	ld.shared.f32 	%f37, [%r6+40];
	ld.shared.f32 	%f38, [%r7+1280];
	fma.rn.f32 	%f39, %f37, %f38, %f36;
	ld.shared.f32 	%f40, [%r6+44];
	ld.shared.f32 	%f41, [%r7+1408];
	fma.rn.f32 	%f42, %f40, %f41, %f39;
	ld.shared.f32 	%f43, [%r6+48];
	ld.shared.f32 	%f44, [%r7+1536];
	fma.rn.f32 	%f45, %f43, %f44, %f42;
	ld.shared.f32 	%f46, [%r6+52];
	ld.shared.f32 	%f47, [%r7+1664];
	fma.rn.f32 	%f48, %f46, %f47, %f45;
	ld.shared.f32 	%f49, [%r6+56];
	ld.shared.f32 	%f50, [%r7+1792];
	fma.rn.f32 	%f51, %f49, %f50, %f48;
	ld.shared.f32 	%f52, [%r6+60];
	ld.shared.f32 	%f53, [%r7+1920];
	fma.rn.f32 	%f54, %f52, %f53, %f51;
	ld.shared.f32 	%f55, [%r6+64];
	ld.shared.f32 	%f56, [%r7+2048];
	fma.rn.f32 	%f57, %f55, %f56, %f54;
	ld.shared.f32 	%f58, [%r6+68];
	ld.shared.f32 	%f59, [%r7+2176];
	fma.rn.f32 	%f60, %f58, %f59, %f57;
	ld.shared.f32 	%f61, [%r6+72];
	ld.shared.f32 	%f62, [%r7+2304];
	fma.rn.f32 	%f63, %f61, %f62, %f60;
	ld.shared.f32 	%f64, [%r6+76];
	ld.shared.f32 	%f65, [%r7+2432];
	fma.rn.f32 	%f66, %f64, %f65, %f63;
	ld.shared.f32 	%f67, [%r6+80];
	ld.shared.f32 	%f68, [%r7+2560];
	fma.rn.f32 	%f69, %f67, %f68, %f66;
	ld.shared.f32 	%f70, [%r6+84];
	ld.shared.f32 	%f71, [%r7+2688];
	fma.rn.f32 	%f72, %f70, %f71, %f69;
	ld.shared.f32 	%f73, [%r6+88];
	ld.shared.f32 	%f74, [%r7+2816];
	fma.rn.f32 	%f75, %f73, %f74, %f72;
	ld.shared.f32 	%f76, [%r6+92];
	ld.shared.f32 	%f77, [%r7+2944];
	fma.rn.f32 	%f78, %f76, %f77, %f75;
	ld.shared.f32 	%f79, [%r6+96];
	ld.shared.f32 	%f80, [%r7+3072];
	fma.rn.f32 	%f81, %f79, %f80, %f78;
	ld.shared.f32 	%f82, [%r6+100];
	ld.shared.f32 	%f83, [%r7+3200];
	fma.rn.f32 	%f84, %f82, %f83, %f81;
	ld.shared.f32 	%f85, [%r6+104];
	ld.shared.f32 	%f86, [%r7+3328];
	fma.rn.f32 	%f87, %f85, %f86, %f84;
	ld.shared.f32 	%f88, [%r6+108];
	ld.shared.f32 	%f89, [%r7+3456];
	fma.rn.f32 	%f90, %f88, %f89, %f87;
	ld.shared.f32 	%f91, [%r6+112];
	ld.shared.f32 	%f92, [%r7+3584];
	fma.rn.f32 	%f93, %f91, %f92, %f90;
	ld.shared.f32 	%f94, [%r6+116];
	ld.shared.f32 	%f95, [%r7+3712];
	fma.rn.f32 	%f96, %f94, %f95, %f93;
	ld.shared.f32 	%f97, [%r6+120];
	ld.shared.f32 	%f98, [%r7+3840];
	fma.rn.f32 	%f99, %f97, %f98, %f96;
	ld.shared.f32 	%f100, [%r6+124];
	ld.shared.f32 	%f101, [%r7+3968];
	fma.rn.f32 	%f105, %f100, %f101, %f99;
	bar.sync 	0;
	add.s32 	%r9, %r22, 32;
	add.s64 	%rd16, %rd16, 128;
	setp.lt.u32 	%p1, %r22, 4060;
	mov.u32 	%r22, %r9;
	@%p1 bra 	$L__BB0_1;
	mov.u32 	%r17, %ctaid.y;
	shl.b32 	%r18, %r17, 5;
	add.s32 	%r19, %r3, %r18;
	cvt.s64.s32 	%rd10, %r19;
	cvta.to.global.u64 	%rd11, %rd4;
	shr.u32 	%r20, %r1, 5;
	mad.lo.s32 	%r21, %r20, 4092, %r2;
	cvt.u64.u32 	%rd12, %r21;
	add.s64 	%rd13, %rd12, %rd10;
	shl.b64 	%rd14, %rd13, 2;
	add.s64 	%rd15, %rd11, %rd14;
	ld.global.f32 	%f102, [%rd15];
	mul.f32 	%f103, %f4, %f102;
	fma.rn.f32 	%f104, %f3, %f105, %f103;
	st.global.f32 	[%rd15], %f104;
	ret;

}


// ===== COMPILED SASS (sm_100) =====

	.target	sm_100

	.elftype	@"ET_EXEC"


//--------------------- .note.nv.tkinfo           --------------------------
	.section	.note.nv.tkinfo,"",@"SHT_NOTE"
	.sectionflags	@"SHF_NOTE_NV_TKINFO"
	.tkinfo
        /*0018*/ 	.word	0x00000002
        /*0030*/ 	.string	""
        /*0030*/ 	.string	"ptxas"
        /*0030*/ 	.string	"Cuda compilation tools, release 13.0, V13.0.88"
        /*0030*/ 	.string	"Build cuda_13.0.r13.0/compiler.36424714_0"
        /*0030*/ 	.string	"-arch sm_100 -m 64 "



//--------------------- .note.nv.cuinfo           --------------------------
	.section	.note.nv.cuinfo,"",@"SHT_NOTE"
	.sectionflags	@"SHF_NOTE_NV_CUINFO"
        /*0018*/ 	.short	0x0002
        /*001a*/ 	.short	0x0064
        /*001c*/ 	.short	0x0082
	.zero		2


//--------------------- .nv.info                  --------------------------
	.section	.nv.info,"",@"SHT_CUDA_INFO"
	.align	4


	//----- nvinfo : EIATTR_REGCOUNT
	.align		4
        /*0000*/ 	.byte	0x04, 0x2f
        /*0002*/ 	.short	(.L_1 - .L_0)
	.align		4
.L_0:
        /*0004*/ 	.word	index@(_Z10smemMatMuliiiPfS_S_ff)
        /*0008*/ 	.word	0x0000001f


	//----- nvinfo : EIATTR_FRAME_SIZE
	.align		4
.L_1:
        /*000c*/ 	.byte	0x04, 0x11
        /*000e*/ 	.short	(.L_3 - .L_2)
	.align		4
.L_2:
        /*0010*/ 	.word	index@(_Z10smemMatMuliiiPfS_S_ff)
        /*0014*/ 	.word	0x00000000


	//----- nvinfo : EIATTR_MIN_STACK_SIZE
	.align		4
.L_3:
        /*0018*/ 	.byte	0x04, 0x12
        /*001a*/ 	.short	(.L_5 - .L_4)
	.align		4
.L_4:
        /*001c*/ 	.word	index@(_Z10smemMatMuliiiPfS_S_ff)
        /*0020*/ 	.word	0x00000000
.L_5:


//--------------------- .nv.compat                --------------------------
	.section	.nv.compat,"",@"SHT_CUDA_COMPAT_INFO"
	.align	4
        /*0000*/ 	.byte	0x02, 0x09, 0x00, 0x00, 0x02, 0x02, 0x01, 0x00, 0x02, 0x05, 0x05, 0x00, 0x03, 0x07, 0x01, 0x01
        /*0010*/ 	.byte	0x02, 0x03, 0x00, 0x00, 0x02, 0x06, 0x01, 0x00, 0x04, 0x0b, 0x08, 0x00, 0x09, 0x00, 0x00, 0x00
        /*0020*/ 	.byte	0x00, 0x00, 0x00, 0x00


//--------------------- .nv.info._Z10smemMatMuliiiPfS_S_ff --------------------------
	.section	.nv.info._Z10smemMatMuliiiPfS_S_ff,"",@"SHT_CUDA_INFO"
	.sectionflags	@""
	.align	4


	//----- nvinfo : EIATTR_CUDA_API_VERSION
	.align		4
        /*0000*/ 	.byte	0x04, 0x37
        /*0002*/ 	.short	(.L_7 - .L_6)
.L_6:
        /*0004*/ 	.word	0x00000082


	//----- nvinfo : EIATTR_KPARAM_INFO
	.align		4
.L_7:
        /*0008*/ 	.byte	0x04, 0x17
        /*000a*/ 	.short	(.L_9 - .L_8)
.L_8:
        /*000c*/ 	.word	0x00000000
        /*0010*/ 	.short	0x0007
        /*0012*/ 	.short	0x002c
        /*0014*/ 	.byte	0x00, 0xf0, 0x11, 0x00


	//----- nvinfo : EIATTR_KPARAM_INFO
	.align		4
.L_9:
        /*0018*/ 	.byte	0x04, 0x17
        /*001a*/ 	.short	(.L_11 - .L_10)
.L_10:
        /*001c*/ 	.word	0x00000000
        /*0020*/ 	.short	0x0006
        /*0022*/ 	.short	0x0028
        /*0024*/ 	.byte	0x00, 0xf0, 0x11, 0x00


	//----- nvinfo : EIATTR_KPARAM_INFO
	.align		4
.L_11:
        /*0028*/ 	.byte	0x04, 0x17
        /*002a*/ 	.short	(.L_13 - .L_12)
.L_12:
        /*002c*/ 	.word	0x00000000
        /*0030*/ 	.short	0x0005
        /*0032*/ 	.short	0x0020
        /*0034*/ 	.byte	0x00, 0xf5, 0x21, 0x00


	//----- nvinfo : EIATTR_KPARAM_INFO
	.align		4
.L_13:
        /*0038*/ 	.byte	0x04, 0x17
        /*003a*/ 	.short	(.L_15 - .L_14)
.L_14:
        /*003c*/ 	.word	0x00000000
        /*0040*/ 	.short	0x0004
        /*0042*/ 	.short	0x0018
        /*0044*/ 	.byte	0x00, 0xf5, 0x21, 0x00


	//----- nvinfo : EIATTR_KPARAM_INFO
	.align		4
.L_15:
        /*0048*/ 	.byte	0x04, 0x17
        /*004a*/ 	.short	(.L_17 - .L_16)
.L_16:
        /*004c*/ 	.word	0x00000000
        /*0050*/ 	.short	0x0003
        /*0052*/ 	.short	0x0010
        /*0054*/ 	.byte	0x00, 0xf5, 0x21, 0x00


	//----- nvinfo : EIATTR_KPARAM_INFO
	.align		4
.L_17:
        /*0058*/ 	.byte	0x04, 0x17
        /*005a*/ 	.short	(.L_19 - .L_18)
.L_18:
        /*005c*/ 	.word	0x00000000
        /*0060*/ 	.short	0x0002
        /*0062*/ 	.short	0x0008
        /*0064*/ 	.byte	0x00, 0xf0, 0x11, 0x00


	//----- nvinfo : EIATTR_KPARAM_INFO
	.align		4
.L_19:
        /*0068*/ 	.byte	0x04, 0x17
        /*006a*/ 	.short	(.L_21 - .L_20)
.L_20:
        /*006c*/ 	.word	0x00000000
        /*0070*/ 	.short	0x0001
        /*0072*/ 	.short	0x0004
        /*0074*/ 	.byte	0x00, 0xf0, 0x11, 0x00


	//----- nvinfo : EIATTR_KPARAM_INFO
	.align		4
.L_21:
        /*0078*/ 	.byte	0x04, 0x17
        /*007a*/ 	.short	(.L_23 - .L_22)
.L_22:
        /*007c*/ 	.word	0x00000000
        /*0080*/ 	.short	0x0000
        /*0082*/ 	.short	0x0000
        /*0084*/ 	.byte	0x00, 0xf0, 0x11, 0x00


	//----- nvinfo : EIATTR_SPARSE_MMA_MASK
	.align		4
.L_23:
        /*0088*/ 	.byte	0x03, 0x50
        /*008a*/ 	.short	0x0000


	//----- nvinfo : EIATTR_MAXREG_COUNT
	.align		4
        /*008c*/ 	.byte	0x03, 0x1b
        /*008e*/ 	.short	0x00ff


	//----- nvinfo : EIATTR_NUM_BARRIERS
	.align		4
        /*0090*/ 	.byte	0x02, 0x4c
        /*0092*/ 	.byte	0x01
	.zero		1


	//----- nvinfo : EIATTR_MERCURY_ISA_VERSION
	.align		4
        /*0094*/ 	.byte	0x03, 0x5f
        /*0096*/ 	.short	0x0101


	//----- nvinfo : EIATTR_VRC_CTA_INIT_COUNT
	.align		4
        /*0098*/ 	.byte	0x02, 0x4a
	.zero		1
	.zero		1


	//----- nvinfo : EIATTR_EXIT_INSTR_OFFSETS
	.align		4
        /*009c*/ 	.byte	0x04, 0x1c
        /*009e*/ 	.short	(.L_25 - .L_24)


	//   ....[0]....
.L_24:
        /*00a0*/ 	.word	0x00000750


	//----- nvinfo : EIATTR_CBANK_PARAM_SIZE
	.align		4
.L_25:
        /*00a4*/ 	.byte	0x03, 0x19
        /*00a6*/ 	.short	0x0030


	//----- nvinfo : EIATTR_PARAM_CBANK
	.align		4
        /*00a8*/ 	.byte	0x04, 0x0a
        /*00aa*/ 	.short	(.L_27 - .L_26)
	.align		4
.L_26:
        /*00ac*/ 	.word	index@(.nv.constant0._Z10smemMatMuliiiPfS_S_ff)
        /*00b0*/ 	.short	0x0380
        /*00b2*/ 	.short	0x0030


	//----- nvinfo : EIATTR_SW_WAR
	.align		4
.L_27:
        /*00b4*/ 	.byte	0x04, 0x36
        /*00b6*/ 	.short	(.L_29 - .L_28)
.L_28:
        /*00b8*/ 	.word	0x00000008
.L_29:


//--------------------- .nv.callgraph             --------------------------
	.section	.nv.callgraph,"",@"SHT_CUDA_CALLGRAPH"
	.align	4
	.sectionentsize	8
	.align		4
        /*0000*/ 	.word	0x00000000
	.align		4
        /*0004*/ 	.word	0xffffffff
	.align		4
        /*0008*/ 	.word	0x00000000
	.align		4
        /*000c*/ 	.word	0xfffffffe
	.align		4
        /*0010*/ 	.word	0x00000000
	.align		4
        /*0014*/ 	.word	0xfffffffd
	.align		4
        /*0018*/ 	.word	0x00000000
	.align		4
        /*001c*/ 	.word	0xfffffffc


//--------------------- .text._Z10smemMatMuliiiPfS_S_ff --------------------------
	.section	.text._Z10smemMatMuliiiPfS_S_ff,"ax",@progbits
	.align	128
        .global         _Z10smemMatMuliiiPfS_S_ff
        .type           _Z10smemMatMuliiiPfS_S_ff,@function
        .size           _Z10smemMatMuliiiPfS_S_ff,(.L_x_2 - _Z10smemMatMuliiiPfS_S_ff)
        .other          _Z10smemMatMuliiiPfS_S_ff,@"STO_CUDA_ENTRY STV_DEFAULT"
_Z10smemMatMuliiiPfS_S_ff:
.text._Z10smemMatMuliiiPfS_S_ff:
[----:B------:R-:W-:Y:S01]  /*0000*/  LDC R1, c[0x0][0x37c] ;  /* 0x0000df00ff017b82 */ /* 0x000fe20000000800 */
[----:B------:R-:W0:Y:S07]  /*0010*/  S2R R0, SR_TID.X ;  /* 0x0000000000007919 */ /* 0x000e2e0000002100 */
[----:B------:R-:W1:Y:S01]  /*0020*/  S2UR UR7, SR_CgaCtaId ;  /* 0x00000000000779c3 */ /* 0x000e620000008800 */
[----:B------:R-:W2:Y:S01]  /*0030*/  LDCU.64 UR10, c[0x0][0x390] ;  /* 0x00007200ff0a77ac */ /* 0x000ea20008000a00 */
[----:B------:R-:W-:Y:S01]  /*0040*/  HFMA2 R13, -RZ, RZ, 0, 0 ;  /* 0x00000000ff0d7431 */ /* 0x000fe200000001ff */
[----:B------:R-:W3:Y:S01]  /*0050*/  S2R R19, SR_CTAID.X ;  /* 0x0000000000137919 */ /* 0x000ee20000002500 */
[----:B------:R-:W-:Y:S01]  /*0060*/  UMOV UR4, 0x400 ;  /* 0x0000040000047882 */ /* 0x000fe20000000000 */
[----:B------:R-:W4:Y:S01]  /*0070*/  LDCU.64 UR8, c[0x0][0x358] ;  /* 0x00006b00ff0877ac */ /* 0x000f220008000a00 */
[----:B------:R-:W-:-:S02]  /*0080*/  UIADD3 UR6, UPT, UPT, UR4, 0x1000, URZ ;  /* 0x0000100004067890 */ /* 0x000fc4000fffe0ff */
[----:B-1----:R-:W-:Y:S02]  /*0090*/  ULEA UR5, UR7, UR4, 0x18 ;  /* 0x0000000407057291 */ /* 0x002fe4000f8ec0ff */
[----:B------:R-:W-:Y:S01]  /*00a0*/  ULEA UR6, UR7, UR6, 0x18 ;  /* 0x0000000607067291 */ /* 0x000fe2000f8ec0ff */
[----:B------:R-:W-:Y:S01]  /*00b0*/  UMOV UR4, URZ ;  /* 0x000000ff00047c82 */ /* 0x000fe20008000000 */
[C---:B0-----:R-:W-:Y:S01]  /*00c0*/  IMAD.WIDE.U32 R2, R0.reuse, 0x4, RZ ;  /* 0x0000000400027825 */ /* 0x041fe200078e00ff */
[C---:B------:R-:W-:Y:S02]  /*00d0*/  SHF.L.U32 R18, R0.reuse, 0x2, RZ ;  /* 0x0000000200127819 */ /* 0x040fe400000006ff */
[----:B------:R-:W-:Y:S01]  /*00e0*/  LOP3.LUT R20, R0, 0x1f, RZ, 0xc0, !PT ;  /* 0x0000001f00147812 */ /* 0x000fe200078ec0ff */
[----:B---3--:R-:W-:Y:S01]  /*00f0*/  IMAD R19, R19, 0x1ff80, RZ ;  /* 0x0001ff8013137824 */ /* 0x008fe200078e02ff */
[C---:B------:R-:W-:Y:S02]  /*0100*/  LOP3.LUT R17, R18.reuse, 0xf80, RZ, 0xc0, !PT ;  /* 0x00000f8012117812 */ /* 0x040fe400078ec0ff */
[----:B------:R-:W-:Y:S01]  /*0110*/  LOP3.LUT R16, R18, 0x7c, RZ, 0xc0, !PT ;  /* 0x0000007c12107812 */ /* 0x000fe200078ec0ff */
[----:B------:R-:W-:-:S03]  /*0120*/  IMAD.WIDE R2, R19, 0x4, R2 ;  /* 0x0000000413027825 */ /* 0x000fc600078e0202 */
[----:B--2---:R-:W-:-:S04]  /*0130*/  IADD3 R2, P0, PT, R2, UR10, RZ ;  /* 0x0000000a02027c10 */ /* 0x004fc8000ff1e0ff */
[----:B----4-:R-:W-:-:S09]  /*0140*/  IADD3.X R3, PT, PT, R3, UR11, RZ, P0, !PT ;  /* 0x0000000b03037c10 */ /* 0x010fd200087fe4ff */
.L_x_0:
[----:B------:R0:W2:Y:S01]  /*0150*/  LDG.E R15, desc[UR8][R2.64] ;  /* 0x00000008020f7981 */ /* 0x0000a2000c1e1900 */
[----:B------:R-:W-:Y:S02]  /*0160*/  UISETP.GE.U32.AND UP0, UPT, UR4, 0xfdc, UPT ;  /* 0x00000fdc0400788c */ /* 0x000fe4000bf06070 */
[----:B------:R-:W-:Y:S01]  /*0170*/  UIADD3 UR7, UPT, UPT, UR4, 0x20, URZ ;  /* 0x0000002004077890 */ /* 0x000fe2000fffe0ff */
[----:B0-----:R-:W-:-:S06]  /*0180*/  IADD3 R2, P0, PT, R2, 0x80, RZ ;  /* 0x0000008002027810 */ /* 0x001fcc0007f1e0ff */
[----:B------:R-:W-:Y:S01]  /*0190*/  UMOV UR4, UR7 ;  /* 0x0000000700047c82 */ /* 0x000fe20008000000 */
[----:B------:R-:W-:Y:S01]  /*01a0*/  IADD3.X R3, PT, PT, RZ, R3, RZ, P0, !PT ;  /* 0x00000003ff037210 */ /* 0x000fe200007fe4ff */
[----:B--2---:R-:W-:Y:S04]  /*01b0*/  STS [R18+UR5], R15 ;  /* 0x0000000f12007988 */ /* 0x004fe80008000805 */
[----:B------:R-:W-:Y:S01]  /*01c0*/  STS [R18+UR6], R15 ;  /* 0x0000000f12007988 */ /* 0x000fe20008000806 */
[----:B------:R-:W-:Y:S06]  /*01d0*/  BAR.SYNC.DEFER_BLOCKING 0x0 ;  /* 0x0000000000007b1d */ /* 0x000fec0000010000 */
[----:B------:R-:W-:Y:S04]  /*01e0*/  LDS R12, [R16+UR6] ;  /* 0x00000006100c7984 */ /* 0x000fe80008000800 */
[----:B------:R-:W0:Y:S04]  /*01f0*/  LDS.128 R4, [R17+UR5] ;  /* 0x0000000511047984 */ /* 0x000e280008000c00 */
[----:B------:R-:W1:Y:S04]  /*0200*/  LDS R21, [R16+UR6+0x80] ;  /* 0x0000800610157984 */ /* 0x000e680008000800 */
[----:B------:R-:W2:Y:S04]  /*0210*/  LDS R14, [R16+UR6+0x100] ;  /* 0x00010006100e7984 */ /* 0x000ea80008000800 */
[----:B------:R-:W3:Y:S04]  /*0220*/  LDS R26, [R16+UR6+0x180] ;  /* 0x00018006101a7984 */ /* 0x000ee80008000800 */
[----:B------:R-:W-:Y:S04]  /*0230*/  LDS R25, [R16+UR6+0x200] ;  /* 0x0002000610197984 */ /* 0x000fe80008000800 */
[----:B------:R-:W4:Y:S04]  /*0240*/  LDS.128 R8, [R17+UR5+0x10] ;  /* 0x0000100511087984 */ /* 0x000f280008000c00 */
[----:B------:R-:W5:Y:S04]  /*0250*/  LDS R24, [R16+UR6+0x280] ;  /* 0x0002800610187984 */ /* 0x000f680008000800 */
[----:B------:R-:W5:Y:S04]  /*0260*/  LDS R23, [R16+UR6+0x300] ;  /* 0x0003000610177984 */ /* 0x000f680008000800 */
[----:B------:R-:W5:Y:S04]  /*0270*/  LDS R22, [R16+UR6+0x380] ;  /* 0x0003800610167984 */ /* 0x000f680008000800 */
[----:B------:R-:W-:Y:S01]  /*0280*/  LDS R28, [R16+UR6+0x480] ;  /* 0x00048006101c7984 */ /* 0x000fe20008000800 */
[----:B0-----:R-:W-:-:S03]  /*0290*/  FFMA R4, R4, R12, R13 ;  /* 0x0000000c04047223 */ /* 0x001fc6000000000d */
[----:B------:R-:W-:Y:S01]  /*02a0*/  LDS R27, [R16+UR6+0x500] ;  /* 0x00050006101b7984 */ /* 0x000fe20008000800 */
[----:B-1----:R-:W-:-:S03]  /*02b0*/  FFMA R5, R21, R5, R4 ;  /* 0x0000000515057223 */ /* 0x002fc60000000004 */
[----:B------:R-:W-:Y:S01]  /*02c0*/  LDS R21, [R16+UR6+0x400] ;  /* 0x0004000610157984 */ /* 0x000fe20008000800 */
[----:B--2---:R-:W-:-:S03]  /*02d0*/  FFMA R5, R14, R6, R5 ;  /* 0x000000060e057223 */ /* 0x004fc60000000005 */
[----:B------:R-:W0:Y:S01]  /*02e0*/  LDS.128 R12, [R17+UR5+0x20] ;  /* 0x00002005110c7984 */ /* 0x000e220008000c00 */
[----:B---3--:R-:W-:-:S03]  /*02f0*/  FFMA R5, R26, R7, R5 ;  /* 0x000000071a057223 */ /* 0x008fc60000000005 */
[----:B------:R-:W1:Y:S01]  /*0300*/  LDS R26, [R16+UR6+0x580] ;  /* 0x00058006101a7984 */ /* 0x000e620008000800 */
[----:B----4-:R-:W-:-:S03]  /*0310*/  FFMA R5, R8, R25, R5 ;  /* 0x0000001908057223 */ /* 0x010fc60000000005 */
[----:B------:R-:W-:Y:S01]  /*0320*/  LDS R25, [R16+UR6+0x600] ;  /* 0x0006000610197984 */ /* 0x000fe20008000800 */
[----:B-----5:R-:W-:-:S03]  /*0330*/  FFMA R24, R24, R9, R5 ;  /* 0x0000000918187223 */ /* 0x020fc60000000005 */
[----:B------:R-:W2:Y:S01]  /*0340*/  LDS.128 R4, [R17+UR5+0x30] ;  /* 0x0000300511047984 */ /* 0x000ea20008000c00 */
[----:B------:R-:W-:-:S03]  /*0350*/  FFMA R9, R23, R10, R24 ;  /* 0x0000000a17097223 */ /* 0x000fc60000000018 */
[----:B------:R-:W3:Y:S01]  /*0360*/  LDS R24, [R16+UR6+0x680] ;  /* 0x0006800610187984 */ /* 0x000ee20008000800 */
[----:B------:R-:W-:-:S03]  /*0370*/  FFMA R9, R22, R11, R9 ;  /* 0x0000000b16097223 */ /* 0x000fc60000000009 */
[----:B------:R-:W4:Y:S04]  /*0380*/  LDS R23, [R16+UR6+0x700] ;  /* 0x0007000610177984 */ /* 0x000f280008000800 */
[----:B------:R-:W5:Y:S01]  /*0390*/  LDS R22, [R16+UR6+0x780] ;  /* 0x0007800610167984 */ /* 0x000f620008000800 */
[----:B0-----:R-:W-:-:S03]  /*03a0*/  FFMA R9, R12, R21, R9 ;  /* 0x000000150c097223 */ /* 0x001fc60000000009 */
[----:B------:R-:W-:Y:S01]  /*03b0*/  LDS R21, [R16+UR6+0x800] ;  /* 0x0008000610157984 */ /* 0x000fe20008000800 */
[----:B------:R-:W-:-:S03]  /*03c0*/  FFMA R28, R28, R13, R9 ;  /* 0x0000000d1c1c7223 */ /* 0x000fc60000000009 */
[----:B------:R-:W0:Y:S01]  /*03d0*/  LDS.128 R8, [R17+UR5+0x40] ;  /* 0x0000400511087984 */ /* 0x000e220008000c00 */
[----:B------:R-:W-:-:S03]  /*03e0*/  FFMA R27, R27, R14, R28 ;  /* 0x0000000e1b1b7223 */ /* 0x000fc6000000001c */
[----:B------:R-:W0:Y:S01]  /*03f0*/  LDS R28, [R16+UR6+0x880] ;  /* 0x00088006101c7984 */ /* 0x000e220008000800 */
[----:B-1----:R-:W-:-:S03]  /*0400*/  FFMA R15, R26, R15, R27 ;  /* 0x0000000f1a0f7223 */ /* 0x002fc6000000001b */
[----:B------:R-:W1:Y:S01]  /*0410*/  LDS R27, [R16+UR6+0x900] ;  /* 0x00090006101b7984 */ /* 0x000e620008000800 */
[----:B--2---:R-:W-:-:S03]  /*0420*/  FFMA R15, R4, R25, R15 ;  /* 0x00000019040f7223 */ /* 0x004fc6000000000f */
[----:B------:R-:W-:Y:S01]  /*0430*/  LDS R26, [R16+UR6+0xa80] ;  /* 0x000a8006101a7984 */ /* 0x000fe20008000800 */
[----:B---3--:R-:W-:-:S03]  /*0440*/  FFMA R4, R24, R5, R15 ;  /* 0x0000000518047223 */ /* 0x008fc6000000000f */
[----:B------:R-:W2:Y:S01]  /*0450*/  LDS R24, [R16+UR6+0x980] ;  /* 0x0009800610187984 */ /* 0x000ea20008000800 */
[----:B----4-:R-:W-:-:S03]  /*0460*/  FFMA R5, R23, R6, R4 ;  /* 0x0000000617057223 */ /* 0x010fc60000000004 */
[----:B------:R-:W-:Y:S01]  /*0470*/  LDS R23, [R16+UR6+0xa00] ;  /* 0x000a000610177984 */ /* 0x000fe20008000800 */
[----:B-----5:R-:W-:-:S03]  /*0480*/  FFMA R5, R22, R7, R5 ;  /* 0x0000000716057223 */ /* 0x020fc60000000005 */
[----:B------:R-:W3:Y:S04]  /*0490*/  LDS.128 R12, [R17+UR5+0x50] ;  /* 0x00005005110c7984 */ /* 0x000ee80008000c00 */
[----:B------:R-:W4:Y:S04]  /*04a0*/  LDS R25, [R16+UR6+0xb00] ;  /* 0x000b000610197984 */ /* 0x000f280008000800 */
[----:B------:R-:W5:Y:S01]  /*04b0*/  LDS R22, [R16+UR6+0xb80] ;  /* 0x000b800610167984 */ /* 0x000f620008000800 */
[----:B0-----:R-:W-:-:S03]  /*04c0*/  FFMA R5, R8, R21, R5 ;  /* 0x0000001508057223 */ /* 0x001fc60000000005 */
[----:B------:R-:W-:Y:S01]  /*04d0*/  LDS R21, [R16+UR6+0xc00] ;  /* 0x000c000610157984 */ /* 0x000fe20008000800 */
[----:B------:R-:W-:-:S03]  /*04e0*/  FFMA R28, R28, R9, R5 ;  /* 0x000000091c1c7223 */ /* 0x000fc60000000005 */
[----:B------:R-:W0:Y:S01]  /*04f0*/  LDS.128 R4, [R17+UR5+0x60] ;  /* 0x0000600511047984 */ /* 0x000e220008000c00 */
[----:B-1----:R-:W-:-:S04]  /*0500*/  FFMA R27, R27, R10, R28 ;  /* 0x0000000a1b1b7223 */ /* 0x002fc8000000001c */
[----:B--2---:R-:W-:Y:S02]  /*0510*/  FFMA R11, R24, R11, R27 ;  /* 0x0000000b180b7223 */ /* 0x004fe4000000001b */
[----:B------:R-:W1:Y:S02]  /*0520*/  LDS R24, [R16+UR6+0xc80] ;  /* 0x000c800610187984 */ /* 0x000e640008000800 */
[----:B---3--:R-:W-:Y:S02]  /*0530*/  FFMA R11, R12, R23, R11 ;  /* 0x000000170c0b7223 */ /* 0x008fe4000000000b */
[----:B------:R-:W2:Y:S02]  /*0540*/  LDS R23, [R16+UR6+0xd00] ;  /* 0x000d000610177984 */ /* 0x000ea40008000800 */
[----:B------:R-:W-:Y:S02]  /*0550*/  FFMA R26, R26, R13, R11 ;  /* 0x0000000d1a1a7223 */ /* 0x000fe4000000000b */
[----:B------:R-:W3:Y:S02]  /*0560*/  LDS R12, [R16+UR6+0xd80] ;  /* 0x000d8006100c7984 */ /* 0x000ee40008000800 */
[----:B----4-:R-:W-:-:S02]  /*0570*/  FFMA R25, R25, R14, R26 ;  /* 0x0000000e19197223 */ /* 0x010fc4000000001a */
[----:B------:R-:W-:Y:S02]  /*0580*/  LDS R13, [R16+UR6+0xe00] ;  /* 0x000e0006100d7984 */ /* 0x000fe40008000800 */
[----:B-----5:R-:W-:Y:S02]  /*0590*/  FFMA R25, R22, R15, R25 ;  /* 0x0000000f16197223 */ /* 0x020fe40000000019 */
[----:B------:R-:W4:Y:S04]  /*05a0*/  LDS.128 R8, [R17+UR5+0x70] ;  /* 0x0000700511087984 */ /* 0x000f280008000c00 */
[----:B------:R-:W5:Y:S04]  /*05b0*/  LDS R14, [R16+UR6+0xe80] ;  /* 0x000e8006100e7984 */ /* 0x000f680008000800 */
[----:B------:R-:W5:Y:S01]  /*05c0*/  LDS R15, [R16+UR6+0xf00] ;  /* 0x000f0006100f7984 */ /* 0x000f620008000800 */
[----:B0-----:R-:W-:-:S03]  /*05d0*/  FFMA R21, R4, R21, R25 ;  /* 0x0000001504157223 */ /* 0x001fc60000000019 */
[----:B------:R-:W0:Y:S01]  /*05e0*/  LDS R22, [R16+UR6+0xf80] ;  /* 0x000f800610167984 */ /* 0x000e220008000800 */
[----:B-1----:R-:W-:-:S04]  /*05f0*/  FFMA R24, R24, R5, R21 ;  /* 0x0000000518187223 */ /* 0x002fc80000000015 */
[----:B--2---:R-:W-:-:S04]  /*0600*/  FFMA R23, R23, R6, R24 ;  /* 0x0000000617177223 */ /* 0x004fc80000000018 */
[----:B---3--:R-:W-:-:S04]  /*0610*/  FFMA R7, R12, R7, R23 ;  /* 0x000000070c077223 */ /* 0x008fc80000000017 */
[----:B----4-:R-:W-:-:S04]  /*0620*/  FFMA R7, R8, R13, R7 ;  /* 0x0000000d08077223 */ /* 0x010fc80000000007 */
[----:B-----5:R-:W-:-:S04]  /*0630*/  FFMA R14, R14, R9, R7 ;  /* 0x000000090e0e7223 */ /* 0x020fc80000000007 */
[----:B------:R-:W-:-:S04]  /*0640*/  FFMA R15, R15, R10, R14 ;  /* 0x0000000a0f0f7223 */ /* 0x000fc8000000000e */
[----:B0-----:R-:W-:Y:S01]  /*0650*/  FFMA R13, R22, R11, R15 ;  /* 0x0000000b160d7223 */ /* 0x001fe2000000000f */
[----:B------:R-:W-:Y:S06]  /*0660*/  BAR.SYNC.DEFER_BLOCKING 0x0 ;  /* 0x0000000000007b1d */ /* 0x000fec0000010000 */
[----:B------:R-:W-:Y:S05]  /*0670*/  BRA.U !UP0, `(.L_x_0) ;  /* 0xfffffff908b47547 */ /* 0x000fea000b83ffff */
[----:B------:R-:W0:Y:S01]  /*0680*/  S2R R2, SR_CTAID.Y ;  /* 0x0000000000027919 */ /* 0x000e220000002600 */
[----:B------:R-:W1:Y:S01]  /*0690*/  LDCU.128 UR4, c[0x0][0x3a0] ;  /* 0x00007400ff0477ac */ /* 0x000e620008000c00 */
[----:B------:R-:W-:-:S05]  /*06a0*/  SHF.R.U32.HI R3, RZ, 0x5, R0 ;  /* 0x00000005ff037819 */ /* 0x000fca0000011600 */
[----:B------:R-:W-:Y:S01]  /*06b0*/  IMAD R20, R3, 0xffc, R20 ;  /* 0x00000ffc03147824 */ /* 0x000fe200078e0214 */
[----:B0-----:R-:W-:-:S04]  /*06c0*/  LEA R19, R2, R19, 0x5 ;  /* 0x0000001302137211 */ /* 0x001fc800078e28ff */
[----:B------:R-:W-:-:S04]  /*06d0*/  IADD3 R20, P0, PT, R19, R20, RZ ;  /* 0x0000001413147210 */ /* 0x000fc80007f1e0ff */
[----:B-1----:R-:W-:Y:S02]  /*06e0*/  LEA R2, P1, R20, UR4, 0x2 ;  /* 0x0000000414027c11 */ /* 0x002fe4000f8210ff */
[----:B------:R-:W-:-:S04]  /*06f0*/  LEA.HI.X.SX32 R19, R19, RZ, 0x1, P0 ;  /* 0x000000ff13137211 */ /* 0x000fc800000f0eff */
[----:B------:R-:W-:-:S05]  /*0700*/  LEA.HI.X R3, R20, UR5, R19, 0x2, P1 ;  /* 0x0000000514037c11 */ /* 0x000fca00088f1413 */
[----:B------:R-:W2:Y:S02]  /*0710*/  LDG.E R0, desc[UR8][R2.64] ;  /* 0x0000000802007981 */ /* 0x000ea4000c1e1900 */
[----:B--2---:R-:W-:-:S04]  /*0720*/  FMUL R0, R0, UR7 ;  /* 0x0000000700007c20 */ /* 0x004fc80008400000 */
[----:B------:R-:W-:-:S05]  /*0730*/  FFMA R13, R13, UR6, R0 ;  /* 0x000000060d0d7c23 */ /* 0x000fca0008000000 */
[----:B------:R-:W-:Y:S01]  /*0740*/  STG.E desc[UR8][R2.64], R13 ;  /* 0x0000000d02007986 */ /* 0x000fe2000c101908 */
[----:B------:R-:W-:Y:S05]  /*0750*/  EXIT ;  /* 0x000000000000794d */ /* 0x000fea0003800000 */
.L_x_1:
[----:B------:R-:W-:-:S00]  /*0760*/  BRA `(.L_x_1) ;  /* 0xfffffffc00fc7947 */ /* 0x000fc0000383ffff */
[----:B------:R-:W-:-:S00]  /*0770*/  NOP ;  /* 0x0000000000007918 */ /* 0x000fc00000000000 */
        /* <DEDUP_REMOVED lines=8> */
.L_x_2:


//--------------------- .nv.shared._Z10smemMatMuliiiPfS_S_ff --------------------------
	.section	.nv.shared._Z10smemMatMuliiiPfS_S_ff,"aw",@nobits
	.sectionflags	@""
	.align	4
.nv.shared._Z10smemMatMuliiiPfS_S_ff:
	.zero		9216


//--------------------- .nv.shared.reserved.0     --------------------------
	.section	.nv.shared.reserved.0,"aw",@nobits
	.weak		__nv_reservedSMEM_offset_0_alias
	.size		__nv_reservedSMEM_offset_0_alias, 0, 64
	.other		__nv_reservedSMEM_offset_0_alias,@"STO_CUDA_RESERVED_SHARED STV_DEFAULT"
__nv_reservedSMEM_offset_0_alias:
	.zero		0
	.zero		64


//--------------------- .nv.constant0._Z10smemMatMuliiiPfS_S_ff --------------------------
	.section	.nv.constant0._Z10smemMatMuliiiPfS_S_ff,"a",@progbits
	.sectionflags	@""
	.align	4
.nv.constant0._Z10smemMatMuliiiPfS_S_ff:
	.zero		944


//--------------------- SYMBOLS --------------------------

	.type		.nv.reservedSmem.offset0,@object
	.size		.nv.reservedSmem.offset0,0x4
	.type		.nv.reservedSmem.cap,@object
	.size		.nv.reservedSmem.cap,0x4
